//
// Generated by NVIDIA NVVM Compiler
//
// Compiler Build ID: CL-36424714
// Cuda compilation tools, release 13.0, V13.0.88
// Based on NVVM 20.0.0
//

.version 9.0
.target sm_100
.address_size 64

	// .globl	_Z10cuda_hellov
.extern .func  (.param .b32 func_retval0) vprintf
(
	.param .b64 vprintf_param_0,
	.param .b64 vprintf_param_1
)
;
.global .align 1 .b8 $str[23] = {72, 101, 108, 108, 111, 32, 87, 111, 114, 108, 100, 32, 102, 114, 111, 109, 32, 71, 80, 85, 33, 10};
.global .align 1 .b8 $str$1[32] = {72, 101, 108, 108, 111, 32, 102, 114, 111, 109, 32, 98, 108, 111, 99, 107, 32, 37, 100, 44, 32, 116, 104, 114, 101, 97, 100, 32, 37, 100, 10};

.visible .entry _Z10cuda_hellov()
{
	.reg .b32 	%r<3>;
	.reg .b64 	%rd<3>;

	mov.u64 	%rd1, $str;
	cvta.global.u64 	%rd2, %rd1;
	{ // callseq 0, 0
	.param .b64 param0;
	st.param.b64 	[param0], %rd2;
	.param .b64 param1;
	st.param.b64 	[param1], 0;
	.param .b32 retval0;
	call.uni (retval0), 
	vprintf, 
	(
	param0, 
	param1
	);
	ld.param.b32 	%r1, [retval0];
	} // callseq 0
	ret;

}
	// .globl	_Z12print_kernelv
.visible .entry _Z12print_kernelv()
{
	.local .align 8 .b8 	__local_depot1[8];
	.reg .b64 	%SP;
	.reg .b64 	%SPL;
	.reg .b32 	%r<5>;
	.reg .b64 	%rd<5>;

	mov.u64 	%SPL, __local_depot1;
	cvta.local.u64 	%SP, %SPL;
	add.u64 	%rd1, %SP, 0;
	add.u64 	%rd2, %SPL, 0;
	mov.u32 	%r1, %ctaid.x;
	mov.u32 	%r2, %tid.x;
	st.local.v2.u32 	[%rd2], {%r1, %r2};
	mov.u64 	%rd3, $str$1;
	cvta.global.u64 	%rd4, %rd3;
	{ // callseq 1, 0
	.param .b64 param0;
	st.param.b64 	[param0], %rd4;
	.param .b64 param1;
	st.param.b64 	[param1], %rd1;
	.param .b32 retval0;
	call.uni (retval0), 
	vprintf, 
	(
	param0, 
	param1
	);
	ld.param.b32 	%r3, [retval0];
	} // callseq 1
	ret;

}


// ===== COMPILED SASS (sm_100) =====

	.target	sm_100

	.elftype	@"ET_EXEC"


//--------------------- .note.nv.tkinfo           --------------------------
	.section	.note.nv.tkinfo,"",@"SHT_NOTE"
	.sectionflags	@"SHF_NOTE_NV_TKINFO"
	.tkinfo
        /*0018*/ 	.word	0x00000002
        /*0030*/ 	.string	""
        /*0030*/ 	.string	"ptxas"
        /*0030*/ 	.string	"Cuda compilation tools, release 13.0, V13.0.88"
        /*0030*/ 	.string	"Build cuda_13.0.r13.0/compiler.36424714_0"
        /*0030*/ 	.string	"-arch sm_100 -m 64 "



//--------------------- .note.nv.cuinfo           --------------------------
	.section	.note.nv.cuinfo,"",@"SHT_NOTE"
	.sectionflags	@"SHF_NOTE_NV_CUINFO"
        /*0018*/ 	.short	0x0002
        /*001a*/ 	.short	0x0064
        /*001c*/ 	.short	0x0082
	.zero		2


//--------------------- .nv.info                  --------------------------
	.section	.nv.info,"",@"SHT_CUDA_INFO"
	.align	4


	//----- nvinfo : EIATTR_REGCOUNT
	.align		4
        /*0000*/ 	.byte	0x04, 0x2f
        /*0002*/ 	.short	(.L_3 - .L_2)
	.align		4
.L_2:
        /*0004*/ 	.word	index@(_Z10cuda_hellov)
        /*0008*/ 	.word	0x00000018


	//----- nvinfo : EIATTR_FRAME_SIZE
	.align		4
.L_3:
        /*000c*/ 	.byte	0x04, 0x11
        /*000e*/ 	.short	(.L_5 - .L_4)
	.align		4
.L_4:
        /*0010*/ 	.word	index@(_Z10cuda_hellov)
        /*0014*/ 	.word	0x00000000


	//----- nvinfo : EIATTR_REGCOUNT
	.align		4
.L_5:
        /*0018*/ 	.byte	0x04, 0x2f
        /*001a*/ 	.short	(.L_7 - .L_6)
	.align		4
.L_6:
        /*001c*/ 	.word	index@(_Z12print_kernelv)
        /*0020*/ 	.word	0x00000018


	//----- nvinfo : EIATTR_FRAME_SIZE
	.align		4
.L_7:
        /*0024*/ 	.byte	0x04, 0x11
        /*0026*/ 	.short	(.L_9 - .L_8)
	.align		4
.L_8:
        /*0028*/ 	.word	index@(_Z12print_kernelv)
        /*002c*/ 	.word	0x00000008


	//----- nvinfo : EIATTR_MIN_STACK_SIZE
	.align		4
.L_9:
        /*0030*/ 	.byte	0x04, 0x12
        /*0032*/ 	.short	(.L_11 - .L_10)
	.align		4
.L_10:
        /*0034*/ 	.word	index@(_Z12print_kernelv)
        /*0038*/ 	.word	0x00000008


	//----- nvinfo : EIATTR_MIN_STACK_SIZE
	.align		4
.L_11:
        /*003c*/ 	.byte	0x04, 0x12
        /*003e*/ 	.short	(.L_13 - .L_12)
	.align		4
.L_12:
        /*0040*/ 	.word	index@(_Z10cuda_hellov)
        /*0044*/ 	.word	0x00000000
.L_13:


//--------------------- .nv.compat                --------------------------
	.section	.nv.compat,"",@"SHT_CUDA_COMPAT_INFO"
	.align	4
        /*0000*/ 	.byte	0x02, 0x09, 0x00, 0x00, 0x02, 0x02, 0x01, 0x00, 0x02, 0x05, 0x05, 0x00, 0x03, 0x07, 0x01, 0x01
        /*0010*/ 	.byte	0x02, 0x03, 0x00, 0x00, 0x02, 0x06, 0x01, 0x00, 0x04, 0x0b, 0x08, 0x00, 0x09, 0x00, 0x00, 0x00
        /*0020*/ 	.byte	0x00, 0x00, 0x00, 0x00


//--------------------- .nv.info._Z12print_kernelv --------------------------
	.section	.nv.info._Z12print_kernelv,"",@"SHT_CUDA_INFO"
	.sectionflags	@""
	.align	4


	//----- nvinfo : EIATTR_CUDA_API_VERSION
	.align		4
        /*0000*/ 	.byte	0x04, 0x37
        /*0002*/ 	.short	(.L_15 - .L_14)
.L_14:
        /*0004*/ 	.word	0x00000082


	//----- nvinfo : EIATTR_SPARSE_MMA_MASK
	.align		4
.L_15:
        /*0008*/ 	.byte	0x03, 0x50
        /*000a*/ 	.short	0x0000


	//----- nvinfo : EIATTR_MAXREG_COUNT
	.align		4
        /*000c*/ 	.byte	0x03, 0x1b
        /*000e*/ 	.short	0x00ff


	//----- nvinfo : EIATTR_EXTERNS
	.align		4
        /*0010*/ 	.byte	0x04, 0x0f
        /*0012*/ 	.short	(.L_17 - .L_16)


	//   ....[0]....
	.align		4
.L_16:
        /*0014*/ 	.word	index@(vprintf)


	//----- nvinfo : EIATTR_MERCURY_ISA_VERSION
	.align		4
.L_17:
        /*0018*/ 	.byte	0x03, 0x5f
        /*001a*/ 	.short	0x0101


	//----- nvinfo : EIATTR_VRC_CTA_INIT_COUNT
	.align		4
        /*001c*/ 	.byte	0x02, 0x4a
	.zero		1
	.zero		1


	//----- nvinfo : EIATTR_SYSCALL_OFFSETS
	.align		4
        /*0020*/ 	.byte	0x04, 0x46
        /*0022*/ 	.short	(.L_19 - .L_18)


	//   ....[0]....
.L_18:
        /*0024*/ 	.word	0x000000f0


	//----- nvinfo : EIATTR_EXIT_INSTR_OFFSETS
	.align		4
.L_19:
        /*0028*/ 	.byte	0x04, 0x1c
        /*002a*/ 	.short	(.L_21 - .L_20)


	//   ....[0]....
.L_20:
        /*002c*/ 	.word	0x00000100


	//----- nvinfo : EIATTR_SW_WAR
	.align		4
.L_21:
        /*0030*/ 	.byte	0x04, 0x36
        /*0032*/ 	.short	(.L_23 - .L_22)
.L_22:
        /*0034*/ 	.word	0x00000008
.L_23:


//--------------------- .nv.info._Z10cuda_hellov  --------------------------
	.section	.nv.info._Z10cuda_hellov,"",@"SHT_CUDA_INFO"
	.sectionflags	@""
	.align	4


	//----- nvinfo : EIATTR_CUDA_API_VERSION
	.align		4
        /*0000*/ 	.byte	0x04, 0x37
        /*0002*/ 	.short	(.L_25 - .L_24)
.L_24:
        /*0004*/ 	.word	0x00000082


	//----- nvinfo : EIATTR_SPARSE_MMA_MASK
	.align		4
.L_25:
        /*0008*/ 	.byte	0x03, 0x50
        /*000a*/ 	.short	0x0000


	//----- nvinfo : EIATTR_MAXREG_COUNT
	.align		4
        /*000c*/ 	.byte	0x03, 0x1b
        /*000e*/ 	.short	0x00ff


	//----- nvinfo : EIATTR_EXTERNS
	.align		4
        /*0010*/ 	.byte	0x04, 0x0f
        /*0012*/ 	.short	(.L_27 - .L_26)


	//   ....[0]....
	.align		4
.L_26:
        /*0014*/ 	.word	index@(vprintf)


	//----- nvinfo : EIATTR_MERCURY_ISA_VERSION
	.align		4
.L_27:
        /*0018*/ 	.byte	0x03, 0x5f
        /*001a*/ 	.short	0x0101


	//----- nvinfo : EIATTR_VRC_CTA_INIT_COUNT
	.align		4
        /*001c*/ 	.byte	0x02, 0x4a
	.zero		1
	.zero		1


	//----- nvinfo : EIATTR_SYSCALL_OFFSETS
	.align		4
        /*0020*/ 	.byte	0x04, 0x46
        /*0022*/ 	.short	(.L_29 - .L_28)


	//   ....[0]....
.L_28:
        /*0024*/ 	.word	0x00000080


	//----- nvinfo : EIATTR_EXIT_INSTR_OFFSETS
	.align		4
.L_29:
        /*0028*/ 	.byte	0x04, 0x1c
        /*002a*/ 	.short	(.L_31 - .L_30)


	//   ....[0]....
.L_30:
        /*002c*/ 	.word	0x00000090


	//----- nvinfo : EIATTR_SW_WAR
	.align		4
.L_31:
        /*0030*/ 	.byte	0x04, 0x36
        /*0032*/ 	.short	(.L_33 - .L_32)
.L_32:
        /*0034*/ 	.word	0x00000008
.L_33:


//--------------------- .nv.callgraph             --------------------------
	.section	.nv.callgraph,"",@"SHT_CUDA_CALLGRAPH"
	.align	4
	.sectionentsize	8
	.align		4
        /*0000*/ 	.word	0x00000000
	.align		4
        /*0004*/ 	.word	0xffffffff
	.align		4
        /*0008*/ 	.word	index@(_Z12print_kernelv)
	.align		4
        /*000c*/ 	.word	index@(vprintf)
	.align		4
        /*0010*/ 	.word	index@(_Z10cuda_hellov)
	.align		4
        /*0014*/ 	.word	index@(vprintf)
	.align		4
        /*0018*/ 	.word	0x00000000
	.align		4
        /*001c*/ 	.word	0xfffffffe
	.align		4
        /*0020*/ 	.word	0x00000000
	.align		4
        /*0024*/ 	.word	0xfffffffd
	.align		4
        /*0028*/ 	.word	0x00000000
	.align		4
        /*002c*/ 	.word	0xfffffffc


//--------------------- .nv.constant4             --------------------------
	.section	.nv.constant4,"a",@progbits
	.align	8
	.align		8
.nv.constant4:
        /*0000*/ 	.dword	vprintf
	.align		8
        /*0008*/ 	.dword	$str
	.align		8
        /*0010*/ 	.dword	$str$1


//--------------------- .text._Z12print_kernelv   --------------------------
	.section	.text._Z12print_kernelv,"ax",@progbits
	.align	128
        .global         _Z12print_kernelv
        .type           _Z12print_kernelv,@function
        .size           _Z12print_kernelv,(.L_x_4 - _Z12print_kernelv)
        .other          _Z12print_kernelv,@"STO_CUDA_ENTRY STV_DEFAULT"
_Z12print_kernelv:
.text._Z12print_kernelv:
[----:B------:R-:W0:Y:S01]  /*0000*/  LDC R1, c[0x0][0x37c] ;  /* 0x0000df00ff017b82 */ /* 0x000e220000000800 */
[----:B------:R-:W1:Y:S01]  /*0010*/  S2R R8, SR_CTAID.X ;  /* 0x0000000000087919 */ /* 0x000e620000002500 */
[----:B0-----:R-:W-:Y:S01]  /*0020*/  VIADD R1, R1, 0xfffffff8 ;  /* 0xfffffff801017836 */ /* 0x001fe20000000000 */
[----:B------:R-:W-:Y:S01]  /*0030*/  MOV R0, 0x0 ;  /* 0x0000000000007802 */ /* 0x000fe20000000f00 */
[----:B------:R-:W0:Y:S01]  /*0040*/  LDCU UR4, c[0x0][0x2f8] ;  /* 0x00005f00ff0477ac */ /* 0x000e220008000800 */
[----:B------:R-:W1:Y:S03]  /*0050*/  S2R R9, SR_TID.X ;  /* 0x0000000000097919 */ /* 0x000e660000002100 */
[----:B------:R2:W3:Y:S01]  /*0060*/  LDC.64 R2, c[0x4][R0] ;  /* 0x0100000000027b82 */ /* 0x0004e20000000a00 */
[----:B------:R-:W4:Y:S01]  /*0070*/  LDCU.64 UR6, c[0x4][0x10] ;  /* 0x01000200ff0677ac */ /* 0x000f220008000a00 */
[----:B------:R-:W5:Y:S01]  /*0080*/  LDCU UR5, c[0x0][0x2fc] ;  /* 0x00005f80ff0577ac */ /* 0x000f620008000800 */
[----:B0-----:R-:W-:Y:S01]  /*0090*/  IADD3 R6, P0, PT, R1, UR4, RZ ;  /* 0x0000000401067c10 */ /* 0x001fe2000ff1e0ff */
[----:B----4-:R-:W-:Y:S01]  /*00a0*/  IMAD.U32 R4, RZ, RZ, UR6 ;  /* 0x00000006ff047e24 */ /* 0x010fe2000f8e00ff */
[----:B------:R-:W-:-:S03]  /*00b0*/  MOV R5, UR7 ;  /* 0x0000000700057c02 */ /* 0x000fc60008000f00 */
[----:B-----5:R-:W-:Y:S01]  /*00c0*/  IMAD.X R7, RZ, RZ, UR5, P0 ;  /* 0x00000005ff077e24 */ /* 0x020fe200080e06ff */
[----:B-1----:R2:W-:Y:S07]  /*00d0*/  STL.64 [R1], R8 ;  /* 0x0000000801007387 */ /* 0x0025ee0000100a00 */
[----:B------:R-:W-:-:S07]  /*00e0*/  LEPC R20, `(.L_x_0) ;  /* 0x000000001014794e */ /* 0x000fce0000000000 */
[----:B--23--:R-:W-:Y:S05]  /*00f0*/  CALL.ABS.NOINC R2 ;  /* 0x0000000002007343 */ /* 0x00cfea0003c00000 */
.L_x_0:
[----:B------:R-:W-:Y:S05]  /*0100*/  EXIT ;  /* 0x000000000000794d */ /* 0x000fea0003800000 */
.L_x_1:
[----:B------:R-:W-:-:S00]  /*0110*/  BRA `(.L_x_1) ;  /* 0xfffffffc00fc7947 */ /* 0x000fc0000383ffff */
[----:B------:R-:W-:-:S00]  /*0120*/  NOP ;  /* 0x0000000000007918 */ /* 0x000fc00000000000 */
        /* <DEDUP_REMOVED lines=13> */
.L_x_4:


//--------------------- .text._Z10cuda_hellov     --------------------------
	.section	.text._Z10cuda_hellov,"ax",@progbits
	.align	128
        .global         _Z10cuda_hellov
        .type           _Z10cuda_hellov,@function
        .size           _Z10cuda_hellov,(.L_x_5 - _Z10cuda_hellov)
        .other          _Z10cuda_hellov,@"STO_CUDA_ENTRY STV_DEFAULT"
_Z10cuda_hellov:
.text._Z10cuda_hellov:
[----:B------:R-:W0:Y:S01]  /*0000*/  LDC R1, c[0x0][0x37c] ;  /* 0x0000df00ff017b82 */ /* 0x000e220000000800 */
[----:B------:R-:W-:Y:S01]  /*0010*/  MOV R0, 0x0 ;  /* 0x0000000000007802 */ /* 0x000fe20000000f00 */
[----:B------:R-:W1:Y:S01]  /*0020*/  LDCU.64 UR4, c[0x4][0x8] ;  /* 0x01000100ff0477ac */ /* 0x000e620008000a00 */
[----:B------:R-:W-:-:S05]  /*0030*/  CS2R R6, SRZ ;  /* 0x0000000000067805 */ /* 0x000fca000001ff00 */
[----:B------:R2:W3:Y:S01]  /*0040*/  LDC.64 R2, c[0x4][R0] ;  /* 0x0100000000027b82 */ /* 0x0004e20000000a00 */
[----:B-1----:R-:W-:Y:S02]  /*0050*/  IMAD.U32 R4, RZ, RZ, UR4 ;  /* 0x00000004ff047e24 */ /* 0x002fe4000f8e00ff */
[----:B--2---:R-:W-:-:S07]  /*0060*/  IMAD.U32 R5, RZ, RZ, UR5 ;  /* 0x00000005ff057e24 */ /* 0x004fce000f8e00ff */
[----:B------:R-:W-:-:S07]  /*0070*/  LEPC R20, `(.L_x_2) ;  /* 0x000000001014794e */ /* 0x000fce0000000000 */
[----:B0--3--:R-:W-:Y:S05]  /*0080*/  CALL.ABS.NOINC R2 ;  /* 0x0000000002007343 */ /* 0x009fea0003c00000 */
.L_x_2:
[----:B------:R-:W-:Y:S05]  /*0090*/  EXIT ;  /* 0x000000000000794d */ /* 0x000fea0003800000 */
.L_x_3:
        /* <DEDUP_REMOVED lines=14> */
.L_x_5:


//--------------------- .nv.global.init           --------------------------
	.section	.nv.global.init,"aw",@progbits
.nv.global.init:
	.type		$str,@object
	.size		$str,($str$1 - $str)
$str:
        /*0000*/ 	.byte	0x48, 0x65, 0x6c, 0x6c, 0x6f, 0x20, 0x57, 0x6f, 0x72, 0x6c, 0x64, 0x20, 0x66, 0x72, 0x6f, 0x6d
        /*0010*/ 	.byte	0x20, 0x47, 0x50, 0x55, 0x21, 0x0a, 0x00
	.type		$str$1,@object
	.size		$str$1,(.L_1 - $str$1)
$str$1:
        /*0017*/ 	.byte	0x48, 0x65, 0x6c, 0x6c, 0x6f, 0x20, 0x66, 0x72, 0x6f, 0x6d, 0x20, 0x62, 0x6c, 0x6f, 0x63, 0x6b
        /*0027*/ 	.byte	0x20, 0x25, 0x64, 0x2c, 0x20, 0x74, 0x68, 0x72, 0x65, 0x61, 0x64, 0x20, 0x25, 0x64, 0x0a, 0x00
.L_1:


//--------------------- .nv.shared.reserved.0     --------------------------
	.section	.nv.shared.reserved.0,"aw",@nobits
	.weak		__nv_reservedSMEM_offset_0_alias
	.size		__nv_reservedSMEM_offset_0_alias, 0, 64
	.other		__nv_reservedSMEM_offset_0_alias,@"STO_CUDA_RESERVED_SHARED STV_DEFAULT"
__nv_reservedSMEM_offset_0_alias:
	.zero		0
	.zero		64


//--------------------- .nv.constant0._Z12print_kernelv --------------------------
	.section	.nv.constant0._Z12print_kernelv,"a",@progbits
	.sectionflags	@""
	.align	4
.nv.constant0._Z12print_kernelv:
	.zero		896


//--------------------- .nv.constant0._Z10cuda_hellov --------------------------
	.section	.nv.constant0._Z10cuda_hellov,"a",@progbits
	.sectionflags	@""
	.align	4
.nv.constant0._Z10cuda_hellov:
	.zero		896


//--------------------- SYMBOLS --------------------------

	.type		.nv.reservedSmem.offset0,@object
	.size		.nv.reservedSmem.offset0,0x4
	.type		vprintf,@function
